	.headerflags	@"EF_CUDA_TEXMODE_UNIFIED EF_CUDA_64BIT_ADDRESS EF_CUDA_ACCELERATORS EF_CUDA_SM90 EF_CUDA_VIRTUAL_SM(EF_CUDA_SM90)"
	.elftype	@"ET_EXEC"


//--------------------- .nv.info                  --------------------------
	.section	.nv.info,"",@"SHT_CUDA_INFO"
	.align	4


	//----- nvinfo : EIATTR_REGCOUNT
	.align		4
        /*0000*/ 	.byte	0x04, 0x2f
        /*0002*/ 	.short	(.L_1 - .L_0)
	.align		4
.L_0:
        /*0004*/ 	.word	index@(triton_poi_fused_convolution_leaky_relu_leaky_relu_backward_2)
        /*0008*/ 	.word	0x0000000e


	//----- nvinfo : EIATTR_MIN_STACK_SIZE
	.align		4
.L_1:
        /*000c*/ 	.byte	0x04, 0x12
        /*000e*/ 	.short	(.L_3 - .L_2)
	.align		4
.L_2:
        /*0010*/ 	.word	index@(triton_poi_fused_convolution_leaky_relu_leaky_relu_backward_2)
        /*0014*/ 	.word	0x00000000


	//----- nvinfo : EIATTR_FRAME_SIZE
	.align		4
.L_3:
        /*0018*/ 	.byte	0x04, 0x11
        /*001a*/ 	.short	(.L_5 - .L_4)
	.align		4
.L_4:
        /*001c*/ 	.word	index@(triton_poi_fused_convolution_leaky_relu_leaky_relu_backward_2)
        /*0020*/ 	.word	0x00000000


	//----- nvinfo : EIATTR_MIN_STACK_SIZE
	.align		4
.L_5:
        /*0024*/ 	.byte	0x04, 0x12
        /*0026*/ 	.short	(.L_7 - .L_6)
	.align		4
.L_6:
        /*0028*/ 	.word	index@(triton_poi_fused_convolution_leaky_relu_leaky_relu_backward_2)
        /*002c*/ 	.word	0x00000000
.L_7:


//--------------------- .nv.info.triton_poi_fused_convolution_leaky_relu_leaky_relu_backward_2 --------------------------
	.section	.nv.info.triton_poi_fused_convolution_leaky_relu_leaky_relu_backward_2,"",@"SHT_CUDA_INFO"
	.sectionflags	@""
	.align	4


	//----- nvinfo : EIATTR_CUDA_API_VERSION
	.align		4
        /*0000*/ 	.byte	0x04, 0x37
        /*0002*/ 	.short	(.L_9 - .L_8)
.L_8:
        /*0004*/ 	.word	0x0000007c


	//----- nvinfo : EIATTR_KPARAM_INFO
	.align		4
.L_9:
        /*0008*/ 	.byte	0x04, 0x17
        /*000a*/ 	.short	(.L_11 - .L_10)
.L_10:
        /*000c*/ 	.word	0x00000000
        /*0010*/ 	.short	0x0003
        /*0012*/ 	.short	0x0018
        /*0014*/ 	.byte	0x00, 0xf0, 0x11, 0x00


	//----- nvinfo : EIATTR_KPARAM_INFO
	.align		4
.L_11:
        /*0018*/ 	.byte	0x04, 0x17
        /*001a*/ 	.short	(.L_13 - .L_12)
.L_12:
        /*001c*/ 	.word	0x00000000
        /*0020*/ 	.short	0x0002
        /*0022*/ 	.short	0x0010
        /*0024*/ 	.byte	0x00, 0xf4, 0x21, 0x00


	//----- nvinfo : EIATTR_KPARAM_INFO
	.align		4
.L_13:
        /*0028*/ 	.byte	0x04, 0x17
        /*002a*/ 	.short	(.L_15 - .L_14)
.L_14:
        /*002c*/ 	.word	0x00000000
        /*0030*/ 	.short	0x0001
        /*0032*/ 	.short	0x0008
        /*0034*/ 	.byte	0x00, 0xf4, 0x21, 0x00


	//----- nvinfo : EIATTR_KPARAM_INFO
	.align		4
.L_15:
        /*0038*/ 	.byte	0x04, 0x17
        /*003a*/ 	.short	(.L_17 - .L_16)
.L_16:
        /*003c*/ 	.word	0x00000000
        /*0040*/ 	.short	0x0000
        /*0042*/ 	.short	0x0000
        /*0044*/ 	.byte	0x00, 0xf4, 0x21, 0x00


	//----- nvinfo : EIATTR_SPARSE_MMA_MASK
	.align		4
.L_17:
        /*0048*/ 	.byte	0x03, 0x50
        /*004a*/ 	.short	0x0000


	//----- nvinfo : EIATTR_MAXREG_COUNT
	.align		4
        /*004c*/ 	.byte	0x03, 0x1b
        /*004e*/ 	.short	0x00ff


	//----- nvinfo : EIATTR_EXIT_INSTR_OFFSETS
	.align		4
        /*0050*/ 	.byte	0x04, 0x1c
        /*0052*/ 	.short	(.L_19 - .L_18)


	//   ....[0]....
.L_18:
        /*0054*/ 	.word	0x00000270


	//   ....[1]....
        /*0058*/ 	.word	0x00000290


	//----- nvinfo : EIATTR_REQNTID
	.align		4
.L_19:
        /*005c*/ 	.byte	0x04, 0x10
        /*005e*/ 	.short	(.L_21 - .L_20)
.L_20:
        /*0060*/ 	.word	0x00000080
        /*0064*/ 	.word	0x00000001
        /*0068*/ 	.word	0x00000001


	//----- nvinfo : EIATTR_CBANK_PARAM_SIZE
	.align		4
.L_21:
        /*006c*/ 	.byte	0x03, 0x19
        /*006e*/ 	.short	0x001c


	//----- nvinfo : EIATTR_PARAM_CBANK
	.align		4
        /*0070*/ 	.byte	0x04, 0x0a
        /*0072*/ 	.short	(.L_23 - .L_22)
	.align		4
.L_22:
        /*0074*/ 	.word	index@(.nv.constant0.triton_poi_fused_convolution_leaky_relu_leaky_relu_backward_2)
        /*0078*/ 	.short	0x0210
        /*007a*/ 	.short	0x001c


	//----- nvinfo : EIATTR_SW_WAR
	.align		4
.L_23:
        /*007c*/ 	.byte	0x04, 0x36
        /*007e*/ 	.short	(.L_25 - .L_24)
.L_24:
        /*0080*/ 	.word	0x00000008
.L_25:


//--------------------- .nv.callgraph             --------------------------
	.section	.nv.callgraph,"",@"SHT_CUDA_CALLGRAPH"
	.align	4
	.sectionentsize	8
	.align		4
        /*0000*/ 	.word	0x00000000
	.align		4
        /*0004*/ 	.word	0xffffffff
	.align		4
        /*0008*/ 	.word	0x00000000
	.align		4
        /*000c*/ 	.word	0xfffffffe
	.align		4
        /*0010*/ 	.word	0x00000000
	.align		4
        /*0014*/ 	.word	0xfffffffd
	.align		4
        /*0018*/ 	.word	0x00000000
	.align		4
        /*001c*/ 	.word	0xfffffffc


//--------------------- .text.triton_poi_fused_convolution_leaky_relu_leaky_relu_backward_2 --------------------------
	.section	.text.triton_poi_fused_convolution_leaky_relu_leaky_relu_backward_2,"ax",@progbits
	.align	128
        .global         triton_poi_fused_convolution_leaky_relu_leaky_relu_backward_2
        .type           triton_poi_fused_convolution_leaky_relu_leaky_relu_backward_2,@function
        .size           triton_poi_fused_convolution_leaky_relu_leaky_relu_backward_2,(.L_x_1 - triton_poi_fused_convolution_leaky_relu_leaky_relu_backward_2)
        .other          triton_poi_fused_convolution_leaky_relu_leaky_relu_backward_2,@"STO_CUDA_ENTRY STV_DEFAULT"
triton_poi_fused_convolution_leaky_relu_leaky_relu_backward_2:
.text.triton_poi_fused_convolution_leaky_relu_leaky_relu_backward_2:
[----:B------:R-:W0:Y:S02]  /*0000*/  LDC R1, c[0x0][0x28] ;  /* 0x00000a00ff017b82 */ /* 0x000e240000000800 */
[----:B------:R-:W1:Y:S01]  /*0010*/  S2R R0, SR_TID.X ;  /* 0x0000000000007919 */ /* 0x000e620000002100 */
[----:B------:R-:W2:Y:S01]  /*0020*/  LDC.64 R4, c[0x0][0x218] ;  /* 0x00008600ff047b82 */ /* 0x000ea20000000a00 */
[----:B------:R-:W-:Y:S01]  /*0030*/  IMAD.MOV.U32 R11, RZ, RZ, RZ ;  /* 0x000000ffff0b7224 */ /* 0x000fe200078e00ff */
[----:B------:R-:W-:Y:S01]  /*0040*/  ULDC.64 UR4, c[0x0][0x208] ;  /* 0x0000820000047ab9 */ /* 0x000fe20000000a00 */
[----:B------:R-:W3:Y:S01]  /*0050*/  S2R R7, SR_CTAID.X ;  /* 0x0000000000077919 */ /* 0x000ee20000002500 */
[----:B------:R-:W-:Y:S01]  /*0060*/  ULDC.64 UR6, c[0x0][0x220] ;  /* 0x0000880000067ab9 */ /* 0x000fe20000000a00 */
[----:B-1----:R-:W-:Y:S01]  /*0070*/  IMAD.SHL.U32 R0, R0, 0x2, RZ ;  /* 0x0000000200007824 */ /* 0x002fe200078e00ff */
[----:B---3--:R-:W-:-:S04]  /*0080*/  SHF.R.S32.HI R2, RZ, 0x17, R7 ;  /* 0x00000017ff027819 */ /* 0x008fc80000011407 */
[----:B------:R-:W-:Y:S02]  /*0090*/  LOP3.LUT R0, R0, 0xfe, RZ, 0xc0, !PT ;  /* 0x000000fe00007812 */ /* 0x000fe400078ec0ff */
[----:B------:R-:W-:-:S03]  /*00a0*/  SGXT R2, R2, 0x1 ;  /* 0x000000010202781a */ /* 0x000fc60000000200 */
[----:B------:R-:W-:-:S05]  /*00b0*/  IMAD R7, R7, 0x100, R0 ;  /* 0x0000010007077824 */ /* 0x000fca00078e0200 */
[----:B------:R-:W-:Y:S02]  /*00c0*/  LEA.HI R0, R2, R7, RZ, 0x4 ;  /* 0x0000000702007211 */ /* 0x000fe400078f20ff */
[----:B------:R-:W1:Y:S01]  /*00d0*/  LDC.64 R2, c[0x0][0x210] ;  /* 0x00008400ff027b82 */ /* 0x000e620000000a00 */
[----:B------:R-:W-:Y:S02]  /*00e0*/  ISETP.GE.AND P0, PT, R7, 0x800, PT ;  /* 0x000008000700780c */ /* 0x000fe40003f06270 */
[----:B------:R-:W-:-:S04]  /*00f0*/  SHF.R.S32.HI R0, RZ, 0x4, R0 ;  /* 0x00000004ff007819 */ /* 0x000fc80000011400 */
[----:B------:R-:W-:-:S04]  /*0100*/  LEA.HI R6, R0, R0, RZ, 0x5 ;  /* 0x0000000000067211 */ /* 0x000fc800078f28ff */
[----:B------:R-:W-:-:S05]  /*0110*/  LOP3.LUT R9, R6, 0xffffffe0, RZ, 0xc0, !PT ;  /* 0xffffffe006097812 */ /* 0x000fca00078ec0ff */
[----:B------:R-:W-:Y:S02]  /*0120*/  IMAD.IADD R9, R0, 0x1, -R9 ;  /* 0x0000000100097824 */ /* 0x000fe400078e0a09 */
[----:B------:R-:W-:Y:S02]  /*0130*/  IMAD.MOV.U32 R0, RZ, RZ, RZ ;  /* 0x000000ffff007224 */ /* 0x000fe400078e00ff */
[----:B--2---:R-:W-:Y:S01]  /*0140*/  IMAD.WIDE R4, R9, 0x4, R4 ;  /* 0x0000000409047825 */ /* 0x004fe200078e0204 */
[----:B------:R-:W-:-:S03]  /*0150*/  CS2R R8, SRZ ;  /* 0x0000000000087805 */ /* 0x000fc6000001ff00 */
[----:B-1----:R-:W-:Y:S01]  /*0160*/  IMAD.WIDE R2, R7, 0x4, R2 ;  /* 0x0000000407027825 */ /* 0x002fe200078e0202 */
[----:B------:R-:W2:Y:S04]  /*0170*/  @!P0 LDG.E.EL R11, desc[UR4][R4.64] ;  /* 0x00000004040b8981 */ /* 0x000ea8000c2e1900 */
[----:B------:R1:W2:Y:S04]  /*0180*/  @!P0 LDG.E.64 R8, desc[UR4][R2.64] ;  /* 0x0000000402088981 */ /* 0x0002a8000c1e1b00 */
[----:B------:R-:W3:Y:S01]  /*0190*/  @!P0 LDG.E.EL R0, desc[UR4][R4.64] ;  /* 0x0000000404008981 */ /* 0x000ee2000c2e1900 */
[----:B-1----:R-:W-:-:S04]  /*01a0*/  IADD3 R2, P3, R7, UR6, RZ ;  /* 0x0000000607027c10 */ /* 0x002fc8000ff7e0ff */
[----:B------:R-:W-:Y:S02]  /*01b0*/  LEA.HI.X.SX32 R3, R7, UR7, 0x1, P3 ;  /* 0x0000000707037c11 */ /* 0x000fe400098f0eff */
[----:B--2---:R-:W-:Y:S02]  /*01c0*/  FSETP.GT.AND P2, PT, R8, -R11, PT ;  /* 0x8000000b0800720b */ /* 0x004fe40003f44000 */
[----:B---3--:R-:W-:Y:S01]  /*01d0*/  FSETP.GT.AND P1, PT, R9, -R0, PT ;  /* 0x800000000900720b */ /* 0x008fe20003f24000 */
[----:B------:R-:W-:Y:S01]  /*01e0*/  FADD R8, R11, R8 ;  /* 0x000000080b087221 */ /* 0x000fe20000000000 */
[----:B------:R-:W-:-:S09]  /*01f0*/  FADD R0, R0, R9 ;  /* 0x0000000900007221 */ /* 0x000fd20000000000 */
[----:B------:R-:W-:Y:S02]  /*0200*/  @!P2 FMUL R8, R8, 0.20000000298023223877 ;  /* 0x3e4ccccd0808a820 */ /* 0x000fe40000400000 */
[----:B------:R-:W-:-:S03]  /*0210*/  @!P1 FMUL R0, R0, 0.20000000298023223877 ;  /* 0x3e4ccccd00009820 */ /* 0x000fc60000400000 */
[----:B------:R-:W-:Y:S02]  /*0220*/  FSETP.GT.AND P2, PT, R8, RZ, PT ;  /* 0x000000ff0800720b */ /* 0x000fe40003f44000 */
[----:B------:R-:W-:Y:S02]  /*0230*/  FSETP.GT.AND P1, PT, R0, RZ, PT ;  /* 0x000000ff0000720b */ /* 0x000fe40003f24000 */
[----:B------:R-:W-:Y:S02]  /*0240*/  SEL R0, RZ, 0x1, !P2 ;  /* 0x00000001ff007807 */ /* 0x000fe40005000000 */
[----:B------:R-:W-:-:S05]  /*0250*/  SEL R5, RZ, 0x100, !P1 ;  /* 0x00000100ff057807 */ /* 0x000fca0004800000 */
[----:B------:R-:W-:Y:S01]  /*0260*/  IMAD.IADD R5, R0, 0x1, R5 ;  /* 0x0000000100057824 */ /* 0x000fe200078e0205 */
[----:B------:R-:W-:Y:S06]  /*0270*/  @P0 EXIT ;  /* 0x000000000000094d */ /* 0x000fec0003800000 */
[----:B------:R-:W-:Y:S01]  /*0280*/  STG.E.U16 desc[UR4][R2.64], R5 ;  /* 0x0000000502007986 */ /* 0x000fe2000c101504 */
[----:B------:R-:W-:Y:S05]  /*0290*/  EXIT ;  /* 0x000000000000794d */ /* 0x000fea0003800000 */
.L_x_0:
[----:B------:R-:W-:-:S00]  /*02a0*/  BRA `(.L_x_0) ;  /* 0xfffffffc00fc7947 */ /* 0x000fc0000383ffff */
[----:B------:R-:W-:-:S00]  /*02b0*/  NOP ;  /* 0x0000000000007918 */ /* 0x000fc00000000000 */
        /* <DEDUP_REMOVED lines=12> */
.L_x_1:


//--------------------- .nv.constant0.triton_poi_fused_convolution_leaky_relu_leaky_relu_backward_2 --------------------------
	.section	.nv.constant0.triton_poi_fused_convolution_leaky_relu_leaky_relu_backward_2,"a",@progbits
	.sectionflags	@""
	.align	4
.nv.constant0.triton_poi_fused_convolution_leaky_relu_leaky_relu_backward_2:
	.zero		556
